//
// Generated by NVIDIA NVVM Compiler
//
// Compiler Build ID: CL-36424714
// Cuda compilation tools, release 13.0, V13.0.88
// Based on NVVM 20.0.0
//

.version 9.0
.target sm_100
.address_size 64

	// .globl	_Z12reduceSharedPKfi
.global .align 4 .f32 result;
.extern .shared .align 16 .b8 data[];

.visible .entry _Z12reduceSharedPKfi(
	.param .u64 .ptr .align 1 _Z12reduceSharedPKfi_param_0,
	.param .u32 _Z12reduceSharedPKfi_param_1
)
{
	.reg .pred 	%p<6>;
	.reg .b32 	%r<14>;
	.reg .b32 	%f<10>;
	.reg .b64 	%rd<5>;

	ld.param.u64 	%rd1, [_Z12reduceSharedPKfi_param_0];
	ld.param.u32 	%r7, [_Z12reduceSharedPKfi_param_1];
	mov.u32 	%r1, %tid.x;
	mov.u32 	%r8, %ctaid.x;
	mov.u32 	%r13, %ntid.x;
	mad.lo.s32 	%r3, %r8, %r13, %r1;
	setp.ge.s32 	%p1, %r3, %r7;
	mov.f32 	%f9, 0f00000000;
	@%p1 bra 	$L__BB0_2;
	cvta.to.global.u64 	%rd2, %rd1;
	mul.wide.s32 	%rd3, %r3, 4;
	add.s64 	%rd4, %rd2, %rd3;
	ld.global.f32 	%f9, [%rd4];
$L__BB0_2:
	shl.b32 	%r9, %r1, 2;
	mov.u32 	%r10, data;
	add.s32 	%r4, %r10, %r9;
	st.shared.f32 	[%r4], %f9;
	setp.lt.u32 	%p2, %r13, 2;
	@%p2 bra 	$L__BB0_6;
$L__BB0_3:
	shr.u32 	%r6, %r13, 1;
	bar.sync 	0;
	setp.ge.u32 	%p3, %r1, %r6;
	@%p3 bra 	$L__BB0_5;
	shl.b32 	%r11, %r6, 2;
	add.s32 	%r12, %r4, %r11;
	ld.shared.f32 	%f4, [%r12];
	ld.shared.f32 	%f5, [%r4];
	add.f32 	%f6, %f4, %f5;
	st.shared.f32 	[%r4], %f6;
$L__BB0_5:
	setp.gt.u32 	%p4, %r13, 3;
	mov.u32 	%r13, %r6;
	@%p4 bra 	$L__BB0_3;
$L__BB0_6:
	setp.ne.s32 	%p5, %r1, 0;
	@%p5 bra 	$L__BB0_8;
	ld.shared.f32 	%f7, [data];
	atom.global.add.f32 	%f8, [result], %f7;
$L__BB0_8:
	ret;

}


// ===== COMPILED SASS (sm_100) =====

	.target	sm_100

	.elftype	@"ET_EXEC"


//--------------------- .note.nv.tkinfo           --------------------------
	.section	.note.nv.tkinfo,"",@"SHT_NOTE"
	.sectionflags	@"SHF_NOTE_NV_TKINFO"
	.tkinfo
        /*0018*/ 	.word	0x00000002
        /*0030*/ 	.string	""
        /*0030*/ 	.string	"ptxas"
        /*0030*/ 	.string	"Cuda compilation tools, release 13.0, V13.0.88"
        /*0030*/ 	.string	"Build cuda_13.0.r13.0/compiler.36424714_0"
        /*0030*/ 	.string	"-arch sm_100 -m 64 "



//--------------------- .note.nv.cuinfo           --------------------------
	.section	.note.nv.cuinfo,"",@"SHT_NOTE"
	.sectionflags	@"SHF_NOTE_NV_CUINFO"
        /*0018*/ 	.short	0x0002
        /*001a*/ 	.short	0x0064
        /*001c*/ 	.short	0x0082
	.zero		2


//--------------------- .nv.info                  --------------------------
	.section	.nv.info,"",@"SHT_CUDA_INFO"
	.align	4


	//----- nvinfo : EIATTR_REGCOUNT
	.align		4
        /*0000*/ 	.byte	0x04, 0x2f
        /*0002*/ 	.short	(.L_2 - .L_1)
	.align		4
.L_1:
        /*0004*/ 	.word	index@(_Z12reduceSharedPKfi)
        /*0008*/ 	.word	0x0000000a


	//----- nvinfo : EIATTR_FRAME_SIZE
	.align		4
.L_2:
        /*000c*/ 	.byte	0x04, 0x11
        /*000e*/ 	.short	(.L_4 - .L_3)
	.align		4
.L_3:
        /*0010*/ 	.word	index@(_Z12reduceSharedPKfi)
        /*0014*/ 	.word	0x00000000


	//----- nvinfo : EIATTR_MIN_STACK_SIZE
	.align		4
.L_4:
        /*0018*/ 	.byte	0x04, 0x12
        /*001a*/ 	.short	(.L_6 - .L_5)
	.align		4
.L_5:
        /*001c*/ 	.word	index@(_Z12reduceSharedPKfi)
        /*0020*/ 	.word	0x00000000
.L_6:


//--------------------- .nv.compat                --------------------------
	.section	.nv.compat,"",@"SHT_CUDA_COMPAT_INFO"
	.align	4
        /*0000*/ 	.byte	0x02, 0x09, 0x00, 0x00, 0x02, 0x02, 0x01, 0x00, 0x02, 0x05, 0x05, 0x00, 0x03, 0x07, 0x01, 0x01
        /*0010*/ 	.byte	0x02, 0x03, 0x00, 0x00, 0x02, 0x06, 0x01, 0x00, 0x04, 0x0b, 0x08, 0x00, 0x09, 0x00, 0x00, 0x00
        /*0020*/ 	.byte	0x00, 0x00, 0x00, 0x00


//--------------------- .nv.info._Z12reduceSharedPKfi --------------------------
	.section	.nv.info._Z12reduceSharedPKfi,"",@"SHT_CUDA_INFO"
	.sectionflags	@""
	.align	4


	//----- nvinfo : EIATTR_CUDA_API_VERSION
	.align		4
        /*0000*/ 	.byte	0x04, 0x37
        /*0002*/ 	.short	(.L_8 - .L_7)
.L_7:
        /*0004*/ 	.word	0x00000082


	//----- nvinfo : EIATTR_KPARAM_INFO
	.align		4
.L_8:
        /*0008*/ 	.byte	0x04, 0x17
        /*000a*/ 	.short	(.L_10 - .L_9)
.L_9:
        /*000c*/ 	.word	0x00000000
        /*0010*/ 	.short	0x0001
        /*0012*/ 	.short	0x0008
        /*0014*/ 	.byte	0x00, 0xf0, 0x11, 0x00


	//----- nvinfo : EIATTR_KPARAM_INFO
	.align		4
.L_10:
        /*0018*/ 	.byte	0x04, 0x17
        /*001a*/ 	.short	(.L_12 - .L_11)
.L_11:
        /*001c*/ 	.word	0x00000000
        /*0020*/ 	.short	0x0000
        /*0022*/ 	.short	0x0000
        /*0024*/ 	.byte	0x00, 0xf5, 0x21, 0x00


	//----- nvinfo : EIATTR_SPARSE_MMA_MASK
	.align		4
.L_12:
        /*0028*/ 	.byte	0x03, 0x50
        /*002a*/ 	.short	0x0000


	//----- nvinfo : EIATTR_MAXREG_COUNT
	.align		4
        /*002c*/ 	.byte	0x03, 0x1b
        /*002e*/ 	.short	0x00ff


	//----- nvinfo : EIATTR_NUM_BARRIERS
	.align		4
        /*0030*/ 	.byte	0x02, 0x4c
        /*0032*/ 	.byte	0x01
	.zero		1


	//----- nvinfo : EIATTR_MERCURY_ISA_VERSION
	.align		4
        /*0034*/ 	.byte	0x03, 0x5f
        /*0036*/ 	.short	0x0101


	//----- nvinfo : EIATTR_VRC_CTA_INIT_COUNT
	.align		4
        /*0038*/ 	.byte	0x02, 0x4a
	.zero		1
	.zero		1


	//----- nvinfo : EIATTR_EXIT_INSTR_OFFSETS
	.align		4
        /*003c*/ 	.byte	0x04, 0x1c
        /*003e*/ 	.short	(.L_14 - .L_13)


	//   ....[0]....
.L_13:
        /*0040*/ 	.word	0x000001f0


	//   ....[1]....
        /*0044*/ 	.word	0x00000260


	//----- nvinfo : EIATTR_CBANK_PARAM_SIZE
	.align		4
.L_14:
        /*0048*/ 	.byte	0x03, 0x19
        /*004a*/ 	.short	0x000c


	//----- nvinfo : EIATTR_PARAM_CBANK
	.align		4
        /*004c*/ 	.byte	0x04, 0x0a
        /*004e*/ 	.short	(.L_16 - .L_15)
	.align		4
.L_15:
        /*0050*/ 	.word	index@(.nv.constant0._Z12reduceSharedPKfi)
        /*0054*/ 	.short	0x0380
        /*0056*/ 	.short	0x000c


	//----- nvinfo : EIATTR_SW_WAR
	.align		4
.L_16:
        /*0058*/ 	.byte	0x04, 0x36
        /*005a*/ 	.short	(.L_18 - .L_17)
.L_17:
        /*005c*/ 	.word	0x00000008
.L_18:


//--------------------- .nv.callgraph             --------------------------
	.section	.nv.callgraph,"",@"SHT_CUDA_CALLGRAPH"
	.align	4
	.sectionentsize	8
	.align		4
        /*0000*/ 	.word	0x00000000
	.align		4
        /*0004*/ 	.word	0xffffffff
	.align		4
        /*0008*/ 	.word	0x00000000
	.align		4
        /*000c*/ 	.word	0xfffffffe
	.align		4
        /*0010*/ 	.word	0x00000000
	.align		4
        /*0014*/ 	.word	0xfffffffd
	.align		4
        /*0018*/ 	.word	0x00000000
	.align		4
        /*001c*/ 	.word	0xfffffffc


//--------------------- .nv.constant4             --------------------------
	.section	.nv.constant4,"a",@progbits
	.align	8
	.align		8
.nv.constant4:
        /*0000*/ 	.dword	result


//--------------------- .text._Z12reduceSharedPKfi --------------------------
	.section	.text._Z12reduceSharedPKfi,"ax",@progbits
	.align	128
        .global         _Z12reduceSharedPKfi
        .type           _Z12reduceSharedPKfi,@function
        .size           _Z12reduceSharedPKfi,(.L_x_3 - _Z12reduceSharedPKfi)
        .other          _Z12reduceSharedPKfi,@"STO_CUDA_ENTRY STV_DEFAULT"
_Z12reduceSharedPKfi:
.text._Z12reduceSharedPKfi:
[----:B------:R-:W-:Y:S01]  /*0000*/  LDC R1, c[0x0][0x37c] ;  /* 0x0000df00ff017b82 */ /* 0x000fe20000000800 */
[----:B------:R-:W0:Y:S07]  /*0010*/  S2R R7, SR_TID.X ;  /* 0x0000000000077919 */ /* 0x000e2e0000002100 */
[----:B------:R-:W0:Y:S01]  /*0020*/  S2UR UR4, SR_CTAID.X ;  /* 0x00000000000479c3 */ /* 0x000e220000002500 */
[----:B------:R-:W1:Y:S01]  /*0030*/  LDCU UR5, c[0x0][0x388] ;  /* 0x00007100ff0577ac */ /* 0x000e620008000800 */
[----:B------:R-:W-:Y:S01]  /*0040*/  IMAD.MOV.U32 R4, RZ, RZ, RZ ;  /* 0x000000ffff047224 */ /* 0x000fe200078e00ff */
[----:B------:R-:W2:Y:S05]  /*0050*/  LDCU.64 UR6, c[0x0][0x358] ;  /* 0x00006b00ff0677ac */ /* 0x000eaa0008000a00 */
[----:B------:R-:W0:Y:S02]  /*0060*/  LDC R0, c[0x0][0x360] ;  /* 0x0000d800ff007b82 */ /* 0x000e240000000800 */
[----:B0-----:R-:W-:-:S05]  /*0070*/  IMAD R5, R0, UR4, R7 ;  /* 0x0000000400057c24 */ /* 0x001fca000f8e0207 */
[----:B-1----:R-:W-:-:S13]  /*0080*/  ISETP.GE.AND P0, PT, R5, UR5, PT ;  /* 0x0000000505007c0c */ /* 0x002fda000bf06270 */
[----:B------:R-:W0:Y:S02]  /*0090*/  @!P0 LDC.64 R2, c[0x0][0x380] ;  /* 0x0000e000ff028b82 */ /* 0x000e240000000a00 */
[----:B0-----:R-:W-:-:S05]  /*00a0*/  @!P0 IMAD.WIDE R2, R5, 0x4, R2 ;  /* 0x0000000405028825 */ /* 0x001fca00078e0202 */
[----:B--2---:R-:W2:Y:S01]  /*00b0*/  @!P0 LDG.E R4, desc[UR6][R2.64] ;  /* 0x0000000602048981 */ /* 0x004ea2000c1e1900 */
[----:B------:R-:W0:Y:S01]  /*00c0*/  S2UR UR5, SR_CgaCtaId ;  /* 0x00000000000579c3 */ /* 0x000e220000008800 */
[----:B------:R-:W-:Y:S01]  /*00d0*/  UMOV UR4, 0x400 ;  /* 0x0000040000047882 */ /* 0x000fe20000000000 */
[----:B------:R-:W-:Y:S02]  /*00e0*/  ISETP.GE.U32.AND P1, PT, R0, 0x2, PT ;  /* 0x000000020000780c */ /* 0x000fe40003f26070 */
[----:B------:R-:W-:Y:S01]  /*00f0*/  ISETP.NE.AND P0, PT, R7, RZ, PT ;  /* 0x000000ff0700720c */ /* 0x000fe20003f05270 */
[----:B0-----:R-:W-:-:S06]  /*0100*/  ULEA UR4, UR5, UR4, 0x18 ;  /* 0x0000000405047291 */ /* 0x001fcc000f8ec0ff */
[----:B------:R-:W-:-:S05]  /*0110*/  LEA R5, R7, UR4, 0x2 ;  /* 0x0000000407057c11 */ /* 0x000fca000f8e10ff */
[----:B--2---:R0:W-:Y:S01]  /*0120*/  STS [R5], R4 ;  /* 0x0000000405007388 */ /* 0x0041e20000000800 */
[----:B------:R-:W-:Y:S05]  /*0130*/  @!P1 BRA `(.L_x_0) ;  /* 0x00000000002c9947 */ /* 0x000fea0003800000 */
.L_x_1:
[----:B------:R-:W-:Y:S01]  /*0140*/  BAR.SYNC.DEFER_BLOCKING 0x0 ;  /* 0x0000000000007b1d */ /* 0x000fe20000010000 */
[----:B------:R-:W-:-:S04]  /*0150*/  SHF.R.U32.HI R6, RZ, 0x1, R0 ;  /* 0x00000001ff067819 */ /* 0x000fc80000011600 */
[----:B------:R-:W-:-:S13]  /*0160*/  ISETP.GE.U32.AND P1, PT, R7, R6, PT ;  /* 0x000000060700720c */ /* 0x000fda0003f26070 */
[----:B------:R-:W-:Y:S01]  /*0170*/  @!P1 IMAD R2, R6, 0x4, R5 ;  /* 0x0000000406029824 */ /* 0x000fe200078e0205 */
[----:B------:R-:W-:Y:S05]  /*0180*/  @!P1 LDS R3, [R5] ;  /* 0x0000000005039984 */ /* 0x000fea0000000800 */
[----:B------:R-:W0:Y:S02]  /*0190*/  @!P1 LDS R2, [R2] ;  /* 0x0000000002029984 */ /* 0x000e240000000800 */
[----:B0-----:R-:W-:-:S05]  /*01a0*/  @!P1 FADD R4, R2, R3 ;  /* 0x0000000302049221 */ /* 0x001fca0000000000 */
[----:B------:R1:W-:Y:S01]  /*01b0*/  @!P1 STS [R5], R4 ;  /* 0x0000000405009388 */ /* 0x0003e20000000800 */
[----:B------:R-:W-:Y:S01]  /*01c0*/  ISETP.GT.U32.AND P1, PT, R0, 0x3, PT ;  /* 0x000000030000780c */ /* 0x000fe20003f24070 */
[----:B------:R-:W-:-:S12]  /*01d0*/  IMAD.MOV.U32 R0, RZ, RZ, R6 ;  /* 0x000000ffff007224 */ /* 0x000fd800078e0006 */
[----:B-1----:R-:W-:Y:S05]  /*01e0*/  @P1 BRA `(.L_x_1) ;  /* 0xfffffffc00d41947 */ /* 0x002fea000383ffff */
.L_x_0:
[----:B------:R-:W-:Y:S05]  /*01f0*/  @P0 EXIT ;  /* 0x000000000000094d */ /* 0x000fea0003800000 */
[----:B------:R-:W1:Y:S01]  /*0200*/  S2UR UR5, SR_CgaCtaId ;  /* 0x00000000000579c3 */ /* 0x000e620000008800 */
[----:B------:R-:W-:-:S07]  /*0210*/  UMOV UR4, 0x400 ;  /* 0x0000040000047882 */ /* 0x000fce0000000000 */
[----:B------:R-:W2:Y:S01]  /*0220*/  LDC.64 R2, c[0x4][RZ] ;  /* 0x01000000ff027b82 */ /* 0x000ea20000000a00 */
[----:B-1----:R-:W-:-:S09]  /*0230*/  ULEA UR4, UR5, UR4, 0x18 ;  /* 0x0000000405047291 */ /* 0x002fd2000f8ec0ff */
[----:B0-----:R-:W2:Y:S04]  /*0240*/  LDS R5, [UR4] ;  /* 0x00000004ff057984 */ /* 0x001ea80008000800 */
[----:B--2---:R-:W-:Y:S01]  /*0250*/  REDG.E.ADD.F32.FTZ.RN.STRONG.GPU desc[UR6][R2.64], R5 ;  /* 0x00000005020079a6 */ /* 0x004fe2000c12f306 */
[----:B------:R-:W-:Y:S05]  /*0260*/  EXIT ;  /* 0x000000000000794d */ /* 0x000fea0003800000 */
.L_x_2:
[----:B------:R-:W-:-:S00]  /*0270*/  BRA `(.L_x_2) ;  /* 0xfffffffc00fc7947 */ /* 0x000fc0000383ffff */
[----:B------:R-:W-:-:S00]  /*0280*/  NOP ;  /* 0x0000000000007918 */ /* 0x000fc00000000000 */
[----:B------:R-:W-:-:S00]  /*0290*/  NOP ;  /* 0x0000000000007918 */ /* 0x000fc00000000000 */
[----:B------:R-:W-:-:S00]  /*02a0*/  NOP ;  /* 0x0000000000007918 */ /* 0x000fc00000000000 */
[----:B------:R-:W-:-:S00]  /*02b0*/  NOP ;  /* 0x0000000000007918 */ /* 0x000fc00000000000 */
[----:B------:R-:W-:-:S00]  /*02c0*/  NOP ;  /* 0x0000000000007918 */ /* 0x000fc00000000000 */
[----:B------:R-:W-:-:S00]  /*02d0*/  NOP ;  /* 0x0000000000007918 */ /* 0x000fc00000000000 */
[----:B------:R-:W-:-:S00]  /*02e0*/  NOP ;  /* 0x0000000000007918 */ /* 0x000fc00000000000 */
[----:B------:R-:W-:-:S00]  /*02f0*/  NOP ;  /* 0x0000000000007918 */ /* 0x000fc00000000000 */
.L_x_3:


//--------------------- .nv.shared._Z12reduceSharedPKfi --------------------------
	.section	.nv.shared._Z12reduceSharedPKfi,"aw",@nobits
	.sectionflags	@""
	.align	16
	.zero		1024


//--------------------- .nv.shared.reserved.0     --------------------------
	.section	.nv.shared.reserved.0,"aw",@nobits
	.weak		__nv_reservedSMEM_offset_0_alias
	.size		__nv_reservedSMEM_offset_0_alias, 0, 64
	.other		__nv_reservedSMEM_offset_0_alias,@"STO_CUDA_RESERVED_SHARED STV_DEFAULT"
__nv_reservedSMEM_offset_0_alias:
	.zero		0
	.zero		64


//--------------------- .nv.global                --------------------------
	.section	.nv.global,"aw",@nobits
	.align	4
.nv.global:
	.type		result,@object
	.size		result,(.L_0 - result)
result:
	.zero		4
.L_0:


//--------------------- .nv.constant0._Z12reduceSharedPKfi --------------------------
	.section	.nv.constant0._Z12reduceSharedPKfi,"a",@progbits
	.sectionflags	@""
	.align	4
.nv.constant0._Z12reduceSharedPKfi:
	.zero		908


//--------------------- SYMBOLS --------------------------

	.type		.nv.reservedSmem.offset0,@object
	.size		.nv.reservedSmem.offset0,0x4
	.type		.nv.reservedSmem.cap,@object
	.size		.nv.reservedSmem.cap,0x4
